	.headerflags	@"EF_CUDA_TEXMODE_UNIFIED EF_CUDA_64BIT_ADDRESS EF_CUDA_ACCELERATORS EF_CUDA_SM90 EF_CUDA_VIRTUAL_SM(EF_CUDA_SM90)"
	.elftype	@"ET_EXEC"


//--------------------- .nv.info                  --------------------------
	.section	.nv.info,"",@"SHT_CUDA_INFO"
	.align	4


	//----- nvinfo : EIATTR_REGCOUNT
	.align		4
        /*0000*/ 	.byte	0x04, 0x2f
        /*0002*/ 	.short	(.L_1 - .L_0)
	.align		4
.L_0:
        /*0004*/ 	.word	index@(triton_poi_fused_convolution_leaky_relu_0)
        /*0008*/ 	.word	0x0000001f


	//----- nvinfo : EIATTR_MIN_STACK_SIZE
	.align		4
.L_1:
        /*000c*/ 	.byte	0x04, 0x12
        /*000e*/ 	.short	(.L_3 - .L_2)
	.align		4
.L_2:
        /*0010*/ 	.word	index@(triton_poi_fused_convolution_leaky_relu_0)
        /*0014*/ 	.word	0x00000000


	//----- nvinfo : EIATTR_FRAME_SIZE
	.align		4
.L_3:
        /*0018*/ 	.byte	0x04, 0x11
        /*001a*/ 	.short	(.L_5 - .L_4)
	.align		4
.L_4:
        /*001c*/ 	.word	index@(triton_poi_fused_convolution_leaky_relu_0)
        /*0020*/ 	.word	0x00000000


	//----- nvinfo : EIATTR_MIN_STACK_SIZE
	.align		4
.L_5:
        /*0024*/ 	.byte	0x04, 0x12
        /*0026*/ 	.short	(.L_7 - .L_6)
	.align		4
.L_6:
        /*0028*/ 	.word	index@(triton_poi_fused_convolution_leaky_relu_0)
        /*002c*/ 	.word	0x00000000
.L_7:


//--------------------- .nv.info.triton_poi_fused_convolution_leaky_relu_0 --------------------------
	.section	.nv.info.triton_poi_fused_convolution_leaky_relu_0,"",@"SHT_CUDA_INFO"
	.sectionflags	@""
	.align	4


	//----- nvinfo : EIATTR_CUDA_API_VERSION
	.align		4
        /*0000*/ 	.byte	0x04, 0x37
        /*0002*/ 	.short	(.L_9 - .L_8)
.L_8:
        /*0004*/ 	.word	0x0000007c


	//----- nvinfo : EIATTR_KPARAM_INFO
	.align		4
.L_9:
        /*0008*/ 	.byte	0x04, 0x17
        /*000a*/ 	.short	(.L_11 - .L_10)
.L_10:
        /*000c*/ 	.word	0x00000000
        /*0010*/ 	.short	0x0003
        /*0012*/ 	.short	0x0018
        /*0014*/ 	.byte	0x00, 0xf0, 0x11, 0x00


	//----- nvinfo : EIATTR_KPARAM_INFO
	.align		4
.L_11:
        /*0018*/ 	.byte	0x04, 0x17
        /*001a*/ 	.short	(.L_13 - .L_12)
.L_12:
        /*001c*/ 	.word	0x00000000
        /*0020*/ 	.short	0x0002
        /*0022*/ 	.short	0x0010
        /*0024*/ 	.byte	0x00, 0xf4, 0x21, 0x00


	//----- nvinfo : EIATTR_KPARAM_INFO
	.align		4
.L_13:
        /*0028*/ 	.byte	0x04, 0x17
        /*002a*/ 	.short	(.L_15 - .L_14)
.L_14:
        /*002c*/ 	.word	0x00000000
        /*0030*/ 	.short	0x0001
        /*0032*/ 	.short	0x0008
        /*0034*/ 	.byte	0x00, 0xf4, 0x21, 0x00


	//----- nvinfo : EIATTR_KPARAM_INFO
	.align		4
.L_15:
        /*0038*/ 	.byte	0x04, 0x17
        /*003a*/ 	.short	(.L_17 - .L_16)
.L_16:
        /*003c*/ 	.word	0x00000000
        /*0040*/ 	.short	0x0000
        /*0042*/ 	.short	0x0000
        /*0044*/ 	.byte	0x00, 0xf4, 0x21, 0x00


	//----- nvinfo : EIATTR_SPARSE_MMA_MASK
	.align		4
.L_17:
        /*0048*/ 	.byte	0x03, 0x50
        /*004a*/ 	.short	0x0000


	//----- nvinfo : EIATTR_MAXREG_COUNT
	.align		4
        /*004c*/ 	.byte	0x03, 0x1b
        /*004e*/ 	.short	0x00ff


	//----- nvinfo : EIATTR_EXIT_INSTR_OFFSETS
	.align		4
        /*0050*/ 	.byte	0x04, 0x1c
        /*0052*/ 	.short	(.L_19 - .L_18)


	//   ....[0]....
.L_18:
        /*0054*/ 	.word	0x00000540


	//----- nvinfo : EIATTR_REQNTID
	.align		4
.L_19:
        /*0058*/ 	.byte	0x04, 0x10
        /*005a*/ 	.short	(.L_21 - .L_20)
.L_20:
        /*005c*/ 	.word	0x00000080
        /*0060*/ 	.word	0x00000001
        /*0064*/ 	.word	0x00000001


	//----- nvinfo : EIATTR_CBANK_PARAM_SIZE
	.align		4
.L_21:
        /*0068*/ 	.byte	0x03, 0x19
        /*006a*/ 	.short	0x001c


	//----- nvinfo : EIATTR_PARAM_CBANK
	.align		4
        /*006c*/ 	.byte	0x04, 0x0a
        /*006e*/ 	.short	(.L_23 - .L_22)
	.align		4
.L_22:
        /*0070*/ 	.word	index@(.nv.constant0.triton_poi_fused_convolution_leaky_relu_0)
        /*0074*/ 	.short	0x0210
        /*0076*/ 	.short	0x001c


	//----- nvinfo : EIATTR_SW_WAR
	.align		4
.L_23:
        /*0078*/ 	.byte	0x04, 0x36
        /*007a*/ 	.short	(.L_25 - .L_24)
.L_24:
        /*007c*/ 	.word	0x00000008
.L_25:


//--------------------- .nv.callgraph             --------------------------
	.section	.nv.callgraph,"",@"SHT_CUDA_CALLGRAPH"
	.align	4
	.sectionentsize	8
	.align		4
        /*0000*/ 	.word	0x00000000
	.align		4
        /*0004*/ 	.word	0xffffffff
	.align		4
        /*0008*/ 	.word	0x00000000
	.align		4
        /*000c*/ 	.word	0xfffffffe
	.align		4
        /*0010*/ 	.word	0x00000000
	.align		4
        /*0014*/ 	.word	0xfffffffd
	.align		4
        /*0018*/ 	.word	0x00000000
	.align		4
        /*001c*/ 	.word	0xfffffffc


//--------------------- .text.triton_poi_fused_convolution_leaky_relu_0 --------------------------
	.section	.text.triton_poi_fused_convolution_leaky_relu_0,"ax",@progbits
	.sectionflags	@"SHF_BARRIERS=1"
	.align	128
        .global         triton_poi_fused_convolution_leaky_relu_0
        .type           triton_poi_fused_convolution_leaky_relu_0,@function
        .size           triton_poi_fused_convolution_leaky_relu_0,(.L_x_1 - triton_poi_fused_convolution_leaky_relu_0)
        .other          triton_poi_fused_convolution_leaky_relu_0,@"STO_CUDA_ENTRY STV_DEFAULT"
triton_poi_fused_convolution_leaky_relu_0:
.text.triton_poi_fused_convolution_leaky_relu_0:
[----:B------:R-:W-:Y:S01]  /*0000*/  LDC R1, c[0x0][0x28] ;  /* 0x00000a00ff017b82 */ /* 0x000fe20000000800 */
[----:B------:R-:W1:Y:S07]  /*0010*/  S2R R12, SR_TID.X ;  /* 0x00000000000c7919 */ /* 0x000e6e0000002100 */
[----:B------:R-:W2:Y:S01]  /*0020*/  LDC.64 R16, c[0x0][0x218] ;  /* 0x00008600ff107b82 */ /* 0x000ea20000000a00 */
[----:B------:R-:W-:Y:S01]  /*0030*/  ULDC.64 UR6, c[0x0][0x208] ;  /* 0x0000820000067ab9 */ /* 0x000fe20000000a00 */
[----:B------:R-:W3:Y:S06]  /*0040*/  S2R R2, SR_CTAID.X ;  /* 0x0000000000027919 */ /* 0x000eec0000002500 */
[----:B------:R-:W4:Y:S01]  /*0050*/  S2UR UR5, SR_CgaCtaId ;  /* 0x00000000000579c3 */ /* 0x000f220000008800 */
[----:B------:R-:W-:Y:S01]  /*0060*/  UMOV UR4, 0x400 ;  /* 0x0000040000047882 */ /* 0x000fe20000000000 */
[----:B------:R-:W-:Y:S01]  /*0070*/  ULDC.64 UR8, c[0x0][0x220] ;  /* 0x0000880000087ab9 */ /* 0x000fe20000000a00 */
[----:B-1----:R-:W-:-:S02]  /*0080*/  IMAD.SHL.U32 R13, R12, 0x8, RZ ;  /* 0x000000080c0d7824 */ /* 0x002fc400078e00ff */
[----:B---3--:R-:W-:Y:S01]  /*0090*/  IMAD.SHL.U32 R0, R2, 0x400, RZ ;  /* 0x0000040002007824 */ /* 0x008fe200078e00ff */
[----:B------:R-:W-:Y:S02]  /*00a0*/  SHF.R.S32.HI R4, RZ, 0x15, R2 ;  /* 0x00000015ff047819 */ /* 0x000fe40000011402 */
[----:B------:R-:W-:Y:S01]  /*00b0*/  LOP3.LUT R13, R13, 0x3f8, RZ, 0xc0, !PT ;  /* 0x000003f80d0d7812 */ /* 0x000fe200078ec0ff */
[----:B------:R-:W1:Y:S01]  /*00c0*/  LDC.64 R2, c[0x0][0x210] ;  /* 0x00008400ff027b82 */ /* 0x000e620000000a00 */
[----:B------:R-:W-:Y:S02]  /*00d0*/  SGXT R4, R4, 0x1 ;  /* 0x000000010404781a */ /* 0x000fe40000000200 */
[----:B------:R-:W-:-:S04]  /*00e0*/  LOP3.LUT R15, R0, R13, RZ, 0xfc, !PT ;  /* 0x0000000d000f7212 */ /* 0x000fc800078efcff */
[----:B------:R-:W-:-:S04]  /*00f0*/  LEA.HI R4, R4, R15, RZ, 0xa ;  /* 0x0000000f04047211 */ /* 0x000fc800078f50ff */
[----:B------:R-:W-:-:S04]  /*0100*/  SHF.R.S32.HI R4, RZ, 0xa, R4 ;  /* 0x0000000aff047819 */ /* 0x000fc80000011404 */
[----:B------:R-:W-:-:S04]  /*0110*/  LEA.HI R5, R4, R4, RZ, 0x5 ;  /* 0x0000000404057211 */ /* 0x000fc800078f28ff */
[----:B------:R-:W-:-:S05]  /*0120*/  LOP3.LUT R5, R5, 0xffffffe0, RZ, 0xc0, !PT ;  /* 0xffffffe005057812 */ /* 0x000fca00078ec0ff */
[----:B------:R-:W-:Y:S02]  /*0130*/  IMAD.IADD R5, R4, 0x1, -R5 ;  /* 0x0000000104057824 */ /* 0x000fe400078e0a05 */
[----:B-1----:R-:W-:-:S04]  /*0140*/  IMAD.WIDE R18, R15, 0x4, R2 ;  /* 0x000000040f127825 */ /* 0x002fc800078e0202 */
[----:B--2---:R-:W-:Y:S01]  /*0150*/  IMAD.WIDE R16, R5, 0x4, R16 ;  /* 0x0000000405107825 */ /* 0x004fe200078e0210 */
[----:B------:R-:W2:Y:S04]  /*0160*/  LDG.E.128 R8, desc[UR6][R18.64] ;  /* 0x0000000612087981 */ /* 0x000ea8000c1e1d00 */
[----:B------:R-:W3:Y:S04]  /*0170*/  LDG.E.128 R4, desc[UR6][R18.64+0x10] ;  /* 0x0000100612047981 */ /* 0x000ee8000c1e1d00 */
[----:B------:R-:W2:Y:S01]  /*0180*/  LDG.E.EL R16, desc[UR6][R16.64] ;  /* 0x0000000610107981 */ /* 0x000ea2000c2e1900 */
[----:B----4-:R-:W-:-:S06]  /*0190*/  UPRMT UR4, UR5, 0x654, UR4 ;  /* 0x0000065405047896 */ /* 0x010fcc0008000004 */
[----:B------:R-:W-:Y:S02]  /*01a0*/  LEA R24, R13, UR4, 0x2 ;  /* 0x000000040d187c11 */ /* 0x000fe4000f8e10ff */
[CC--:B--2---:R-:W-:Y:S01]  /*01b0*/  FSETP.GT.AND P6, PT, R8.reuse, -R16.reuse, PT ;  /* 0x800000100800720b */ /* 0x0c4fe20003fc4000 */
[----:B------:R-:W-:Y:S01]  /*01c0*/  FADD R8, R8, R16 ;  /* 0x0000001008087221 */ /* 0x000fe20000000000 */
[-C--:B------:R-:W-:Y:S02]  /*01d0*/  FSETP.GT.AND P0, PT, R9, -R16.reuse, PT ;  /* 0x800000100900720b */ /* 0x080fe40003f04000 */
[----:B------:R-:W-:Y:S02]  /*01e0*/  SEL R14, RZ, 0x1, !P6 ;  /* 0x00000001ff0e7807 */ /* 0x000fe40007000000 */
[-C--:B------:R-:W-:Y:S02]  /*01f0*/  FSETP.GT.AND P1, PT, R10, -R16.reuse, PT ;  /* 0x800000100a00720b */ /* 0x080fe40003f24000 */
[----:B------:R-:W-:-:S02]  /*0200*/  FSETP.GT.AND P2, PT, R11, -R16, PT ;  /* 0x800000100b00720b */ /* 0x000fc40003f44000 */
[----:B------:R-:W-:Y:S02]  /*0210*/  SEL R21, RZ, 0x1, !P0 ;  /* 0x00000001ff157807 */ /* 0x000fe40004000000 */
[-C--:B---3--:R-:W-:Y:S01]  /*0220*/  FSETP.GT.AND P3, PT, R6, -R16.reuse, PT ;  /* 0x800000100600720b */ /* 0x088fe20003f64000 */
[----:B------:R-:W-:Y:S01]  /*0230*/  @!P6 FMUL R8, R8, 0.0099999997764825820923 ;  /* 0x3c23d70a0808e820 */ /* 0x000fe20000400000 */
[-C--:B------:R-:W-:Y:S02]  /*0240*/  FSETP.GT.AND P4, PT, R7, -R16.reuse, PT ;  /* 0x800000100700720b */ /* 0x080fe40003f84000 */
[-C--:B------:R-:W-:Y:S02]  /*0250*/  FSETP.GT.AND P5, PT, R5, -R16.reuse, PT ;  /* 0x800000100500720b */ /* 0x080fe40003fa4000 */
[----:B------:R-:W-:Y:S01]  /*0260*/  FSETP.GT.AND P6, PT, R4, -R16, PT ;  /* 0x800000100400720b */ /* 0x000fe20003fc4000 */
[--C-:B------:R-:W-:Y:S01]  /*0270*/  FADD R9, R9, R16.reuse ;  /* 0x0000001009097221 */ /* 0x100fe20000000000 */
[----:B------:R-:W-:Y:S01]  /*0280*/  SEL R20, RZ, 0x1, !P1 ;  /* 0x00000001ff147807 */ /* 0x000fe20004800000 */
[--C-:B------:R-:W-:Y:S01]  /*0290*/  FADD R10, R10, R16.reuse ;  /* 0x000000100a0a7221 */ /* 0x100fe20000000000 */
[----:B------:R-:W-:Y:S01]  /*02a0*/  SEL R23, RZ, 0x1, !P2 ;  /* 0x00000001ff177807 */ /* 0x000fe20005000000 */
[--C-:B------:R-:W-:Y:S01]  /*02b0*/  FADD R11, R11, R16.reuse ;  /* 0x000000100b0b7221 */ /* 0x100fe20000000000 */
[----:B------:R-:W-:Y:S01]  /*02c0*/  PRMT R14, R14, 0x3340, R21 ;  /* 0x000033400e0e7816 */ /* 0x000fe20000000015 */
[--C-:B------:R-:W-:Y:S01]  /*02d0*/  FADD R6, R6, R16.reuse ;  /* 0x0000001006067221 */ /* 0x100fe20000000000 */
[--C-:B------:R-:W-:Y:S01]  /*02e0*/  FADD R7, R7, R16.reuse ;  /* 0x0000001007077221 */ /* 0x100fe20000000000 */
[--C-:B------:R-:W-:Y:S01]  /*02f0*/  FADD R5, R5, R16.reuse ;  /* 0x0000001005057221 */ /* 0x100fe20000000000 */
[----:B------:R-:W-:Y:S01]  /*0300*/  FADD R4, R4, R16 ;  /* 0x0000001004047221 */ /* 0x000fe20000000000 */
[----:B------:R-:W-:-:S02]  /*0310*/  SEL R18, RZ, 0x1, !P3 ;  /* 0x00000001ff127807 */ /* 0x000fc40005800000 */
[----:B------:R-:W-:Y:S02]  /*0320*/  SEL R21, RZ, 0x1, !P4 ;  /* 0x00000001ff157807 */ /* 0x000fe40006000000 */
[----:B------:R-:W-:Y:S02]  /*0330*/  SEL R16, RZ, 0x1, !P6 ;  /* 0x00000001ff107807 */ /* 0x000fe40007000000 */
[----:B------:R-:W-:Y:S01]  /*0340*/  SEL R19, RZ, 0x1, !P5 ;  /* 0x00000001ff137807 */ /* 0x000fe20006800000 */
[----:B------:R-:W-:Y:S01]  /*0350*/  @!P0 FMUL R9, R9, 0.0099999997764825820923 ;  /* 0x3c23d70a09098820 */ /* 0x000fe20000400000 */
[----:B------:R-:W-:Y:S02]  /*0360*/  PRMT R17, R20, 0x3340, R23 ;  /* 0x0000334014117816 */ /* 0x000fe40000000017 */
[----:B------:R-:W-:Y:S02]  /*0370*/  IADD3 R20, P0, R15, UR8, RZ ;  /* 0x000000080f147c10 */ /* 0x000fe4000ff1e0ff */
[----:B------:R-:W-:-:S02]  /*0380*/  PRMT R27, R18, 0x3340, R21 ;  /* 0x00003340121b7816 */ /* 0x000fc40000000015 */
[----:B------:R-:W-:Y:S01]  /*0390*/  PRMT R16, R16, 0x3340, R19 ;  /* 0x0000334010107816 */ /* 0x000fe20000000013 */
[----:B------:R-:W-:Y:S01]  /*03a0*/  @!P1 FMUL R10, R10, 0.0099999997764825820923 ;  /* 0x3c23d70a0a0a9820 */ /* 0x000fe20000400000 */
[----:B------:R-:W-:Y:S01]  /*03b0*/  LEA.HI.X.SX32 R21, R15, UR9, 0x1, P0 ;  /* 0x000000090f157c11 */ /* 0x000fe200080f0eff */
[----:B------:R-:W-:Y:S01]  /*03c0*/  @!P2 FMUL R11, R11, 0.0099999997764825820923 ;  /* 0x3c23d70a0b0ba820 */ /* 0x000fe20000400000 */
[----:B------:R-:W-:Y:S01]  /*03d0*/  @!P3 FMUL R6, R6, 0.0099999997764825820923 ;  /* 0x3c23d70a0606b820 */ /* 0x000fe20000400000 */
[----:B------:R-:W-:Y:S01]  /*03e0*/  @!P4 FMUL R7, R7, 0.0099999997764825820923 ;  /* 0x3c23d70a0707c820 */ /* 0x000fe20000400000 */
[----:B------:R-:W-:Y:S01]  /*03f0*/  @!P6 FMUL R4, R4, 0.0099999997764825820923 ;  /* 0x3c23d70a0404e820 */ /* 0x000fe20000400000 */
[----:B------:R-:W-:Y:S01]  /*0400*/  @!P5 FMUL R5, R5, 0.0099999997764825820923 ;  /* 0x3c23d70a0505d820 */ /* 0x000fe20000400000 */
[----:B------:R-:W-:Y:S02]  /*0410*/  PRMT R26, R14, 0x5410, R17 ;  /* 0x000054100e1a7816 */ /* 0x000fe40000000011 */
[----:B------:R-:W-:Y:S01]  /*0420*/  PRMT R27, R16, 0x5410, R27 ;  /* 0x00005410101b7816 */ /* 0x000fe2000000001b */
[----:B------:R-:W-:Y:S04]  /*0430*/  STS.128 [R24], R8 ;  /* 0x0000000818007388 */ /* 0x000fe80000000c00 */
[----:B------:R-:W-:Y:S04]  /*0440*/  STS.128 [R24+0x10], R4 ;  /* 0x0000100418007388 */ /* 0x000fe80000000c00 */
[----:B------:R-:W-:Y:S01]  /*0450*/  STG.E.64 desc[UR6][R20.64], R26 ;  /* 0x0000001a14007986 */ /* 0x000fe2000c101b06 */
[----:B------:R-:W-:-:S05]  /*0460*/  IMAD.SHL.U32 R23, R12, 0x4, RZ ;  /* 0x000000040c177824 */ /* 0x000fca00078e00ff */
[----:B------:R-:W-:-:S04]  /*0470*/  LOP3.LUT R23, R23, 0x1fc, RZ, 0xc0, !PT ;  /* 0x000001fc17177812 */ /* 0x000fc800078ec0ff */
[----:B------:R-:W-:Y:S01]  /*0480*/  LEA R28, R23, UR4, 0x2 ;  /* 0x00000004171c7c11 */ /* 0x000fe2000f8e10ff */
[----:B------:R-:W-:Y:S01]  /*0490*/  BAR.SYNC.DEFER_BLOCKING 0x0 ;  /* 0x0000000000007b1d */ /* 0x000fe20000010000 */
[----:B------:R-:W-:-:S05]  /*04a0*/  LOP3.LUT R25, R0, R23, RZ, 0xfc, !PT ;  /* 0x0000001700197212 */ /* 0x000fca00078efcff */
[----:B------:R-:W-:Y:S01]  /*04b0*/  ULDC.64 UR4, c[0x0][0x210] ;  /* 0x0000840000047ab9 */ /* 0x000fe20000000a00 */
[----:B------:R-:W1:Y:S04]  /*04c0*/  LDS.128 R16, [R28] ;  /* 0x000000001c107984 */ /* 0x000e680000000c00 */
[----:B------:R-:W2:Y:S01]  /*04d0*/  LDS.128 R12, [R28+0x800] ;  /* 0x000800001c0c7984 */ /* 0x000ea20000000c00 */
[----:B------:R-:W-:Y:S02]  /*04e0*/  SHF.R.S32.HI R0, RZ, 0x1f, R0 ;  /* 0x0000001fff007819 */ /* 0x000fe40000011400 */
[C---:B------:R-:W-:Y:S01]  /*04f0*/  LEA R22, P0, R25.reuse, UR4, 0x2 ;  /* 0x0000000419167c11 */ /* 0x040fe2000f8010ff */
[----:B------:R-:W-:-:S03]  /*0500*/  IMAD.WIDE R2, R25, 0x4, R2 ;  /* 0x0000000419027825 */ /* 0x000fc600078e0202 */
[----:B------:R-:W-:Y:S02]  /*0510*/  LEA.HI.X R23, R25, UR5, R0, 0x2, P0 ;  /* 0x0000000519177c11 */ /* 0x000fe400080f1400 */
[----:B-1----:R-:W-:Y:S04]  /*0520*/  STG.E.128 desc[UR6][R2.64], R16 ;  /* 0x0000001002007986 */ /* 0x002fe8000c101d06 */
[----:B--2---:R-:W-:Y:S01]  /*0530*/  STG.E.128 desc[UR6][R22.64+0x800], R12 ;  /* 0x0008000c16007986 */ /* 0x004fe2000c101d06 */
[----:B------:R-:W-:Y:S05]  /*0540*/  EXIT ;  /* 0x000000000000794d */ /* 0x000fea0003800000 */
.L_x_0:
[----:B------:R-:W-:-:S00]  /*0550*/  BRA `(.L_x_0) ;  /* 0xfffffffc00fc7947 */ /* 0x000fc0000383ffff */
[----:B------:R-:W-:-:S00]  /*0560*/  NOP ;  /* 0x0000000000007918 */ /* 0x000fc00000000000 */
        /* <DEDUP_REMOVED lines=9> */
.L_x_1:


//--------------------- .nv.shared.triton_poi_fused_convolution_leaky_relu_0 --------------------------
	.section	.nv.shared.triton_poi_fused_convolution_leaky_relu_0,"aw",@nobits
	.sectionflags	@""
	.align	16
	.zero		1024


//--------------------- .nv.constant0.triton_poi_fused_convolution_leaky_relu_0 --------------------------
	.section	.nv.constant0.triton_poi_fused_convolution_leaky_relu_0,"a",@progbits
	.sectionflags	@""
	.align	4
.nv.constant0.triton_poi_fused_convolution_leaky_relu_0:
	.zero		556
